//
// Generated by NVIDIA NVVM Compiler
//
// Compiler Build ID: CL-36424714
// Cuda compilation tools, release 13.0, V13.0.88
// Based on NVVM 20.0.0
//

.version 9.0
.target sm_100
.address_size 64

	// .globl	_Z6setVecPi

.visible .entry _Z6setVecPi(
	.param .u64 .ptr .align 1 _Z6setVecPi_param_0
)
{
	.reg .b32 	%r<6>;
	.reg .b64 	%rd<5>;

	ld.param.u64 	%rd1, [_Z6setVecPi_param_0];
	cvta.to.global.u64 	%rd2, %rd1;
	mov.u32 	%r1, %ctaid.x;
	mov.u32 	%r2, %ntid.x;
	mov.u32 	%r3, %tid.x;
	mad.lo.s32 	%r4, %r1, %r2, %r3;
	mul.wide.s32 	%rd3, %r4, 4;
	add.s64 	%rd4, %rd2, %rd3;
	mov.b32 	%r5, 42;
	st.global.u32 	[%rd4], %r5;
	ret;

}


// ===== COMPILED SASS (sm_100) =====

	.target	sm_100

	.elftype	@"ET_EXEC"


//--------------------- .note.nv.tkinfo           --------------------------
	.section	.note.nv.tkinfo,"",@"SHT_NOTE"
	.sectionflags	@"SHF_NOTE_NV_TKINFO"
	.tkinfo
        /*0018*/ 	.word	0x00000002
        /*0030*/ 	.string	""
        /*0030*/ 	.string	"ptxas"
        /*0030*/ 	.string	"Cuda compilation tools, release 13.0, V13.0.88"
        /*0030*/ 	.string	"Build cuda_13.0.r13.0/compiler.36424714_0"
        /*0030*/ 	.string	"-arch sm_100 -m 64 "



//--------------------- .note.nv.cuinfo           --------------------------
	.section	.note.nv.cuinfo,"",@"SHT_NOTE"
	.sectionflags	@"SHF_NOTE_NV_CUINFO"
        /*0018*/ 	.short	0x0002
        /*001a*/ 	.short	0x0064
        /*001c*/ 	.short	0x0082
	.zero		2


//--------------------- .nv.info                  --------------------------
	.section	.nv.info,"",@"SHT_CUDA_INFO"
	.align	4


	//----- nvinfo : EIATTR_REGCOUNT
	.align		4
        /*0000*/ 	.byte	0x04, 0x2f
        /*0002*/ 	.short	(.L_1 - .L_0)
	.align		4
.L_0:
        /*0004*/ 	.word	index@(_Z6setVecPi)
        /*0008*/ 	.word	0x0000000a


	//----- nvinfo : EIATTR_FRAME_SIZE
	.align		4
.L_1:
        /*000c*/ 	.byte	0x04, 0x11
        /*000e*/ 	.short	(.L_3 - .L_2)
	.align		4
.L_2:
        /*0010*/ 	.word	index@(_Z6setVecPi)
        /*0014*/ 	.word	0x00000000


	//----- nvinfo : EIATTR_MIN_STACK_SIZE
	.align		4
.L_3:
        /*0018*/ 	.byte	0x04, 0x12
        /*001a*/ 	.short	(.L_5 - .L_4)
	.align		4
.L_4:
        /*001c*/ 	.word	index@(_Z6setVecPi)
        /*0020*/ 	.word	0x00000000
.L_5:


//--------------------- .nv.compat                --------------------------
	.section	.nv.compat,"",@"SHT_CUDA_COMPAT_INFO"
	.align	4
        /*0000*/ 	.byte	0x02, 0x09, 0x00, 0x00, 0x02, 0x02, 0x01, 0x00, 0x02, 0x05, 0x05, 0x00, 0x03, 0x07, 0x01, 0x01
        /*0010*/ 	.byte	0x02, 0x03, 0x00, 0x00, 0x02, 0x06, 0x01, 0x00, 0x04, 0x0b, 0x08, 0x00, 0x09, 0x00, 0x00, 0x00
        /*0020*/ 	.byte	0x00, 0x00, 0x00, 0x00


//--------------------- .nv.info._Z6setVecPi      --------------------------
	.section	.nv.info._Z6setVecPi,"",@"SHT_CUDA_INFO"
	.sectionflags	@""
	.align	4


	//----- nvinfo : EIATTR_CUDA_API_VERSION
	.align		4
        /*0000*/ 	.byte	0x04, 0x37
        /*0002*/ 	.short	(.L_7 - .L_6)
.L_6:
        /*0004*/ 	.word	0x00000082


	//----- nvinfo : EIATTR_KPARAM_INFO
	.align		4
.L_7:
        /*0008*/ 	.byte	0x04, 0x17
        /*000a*/ 	.short	(.L_9 - .L_8)
.L_8:
        /*000c*/ 	.word	0x00000000
        /*0010*/ 	.short	0x0000
        /*0012*/ 	.short	0x0000
        /*0014*/ 	.byte	0x00, 0xf5, 0x21, 0x00


	//----- nvinfo : EIATTR_SPARSE_MMA_MASK
	.align		4
.L_9:
        /*0018*/ 	.byte	0x03, 0x50
        /*001a*/ 	.short	0x0000


	//----- nvinfo : EIATTR_MAXREG_COUNT
	.align		4
        /*001c*/ 	.byte	0x03, 0x1b
        /*001e*/ 	.short	0x00ff


	//----- nvinfo : EIATTR_MERCURY_ISA_VERSION
	.align		4
        /*0020*/ 	.byte	0x03, 0x5f
        /*0022*/ 	.short	0x0101


	//----- nvinfo : EIATTR_VRC_CTA_INIT_COUNT
	.align		4
        /*0024*/ 	.byte	0x02, 0x4a
	.zero		1
	.zero		1


	//----- nvinfo : EIATTR_EXIT_INSTR_OFFSETS
	.align		4
        /*0028*/ 	.byte	0x04, 0x1c
        /*002a*/ 	.short	(.L_11 - .L_10)


	//   ....[0]....
.L_10:
        /*002c*/ 	.word	0x000000a0


	//----- nvinfo : EIATTR_CBANK_PARAM_SIZE
	.align		4
.L_11:
        /*0030*/ 	.byte	0x03, 0x19
        /*0032*/ 	.short	0x0008


	//----- nvinfo : EIATTR_PARAM_CBANK
	.align		4
        /*0034*/ 	.byte	0x04, 0x0a
        /*0036*/ 	.short	(.L_13 - .L_12)
	.align		4
.L_12:
        /*0038*/ 	.word	index@(.nv.constant0._Z6setVecPi)
        /*003c*/ 	.short	0x0380
        /*003e*/ 	.short	0x0008


	//----- nvinfo : EIATTR_SW_WAR
	.align		4
.L_13:
        /*0040*/ 	.byte	0x04, 0x36
        /*0042*/ 	.short	(.L_15 - .L_14)
.L_14:
        /*0044*/ 	.word	0x00000008
.L_15:


//--------------------- .nv.callgraph             --------------------------
	.section	.nv.callgraph,"",@"SHT_CUDA_CALLGRAPH"
	.align	4
	.sectionentsize	8
	.align		4
        /*0000*/ 	.word	0x00000000
	.align		4
        /*0004*/ 	.word	0xffffffff
	.align		4
        /*0008*/ 	.word	0x00000000
	.align		4
        /*000c*/ 	.word	0xfffffffe
	.align		4
        /*0010*/ 	.word	0x00000000
	.align		4
        /*0014*/ 	.word	0xfffffffd
	.align		4
        /*0018*/ 	.word	0x00000000
	.align		4
        /*001c*/ 	.word	0xfffffffc


//--------------------- .text._Z6setVecPi         --------------------------
	.section	.text._Z6setVecPi,"ax",@progbits
	.align	128
        .global         _Z6setVecPi
        .type           _Z6setVecPi,@function
        .size           _Z6setVecPi,(.L_x_1 - _Z6setVecPi)
        .other          _Z6setVecPi,@"STO_CUDA_ENTRY STV_DEFAULT"
_Z6setVecPi:
.text._Z6setVecPi:
[----:B------:R-:W-:Y:S01]  /*0000*/  LDC R1, c[0x0][0x37c] ;  /* 0x0000df00ff017b82 */ /* 0x000fe20000000800 */
[----:B------:R-:W0:Y:S07]  /*0010*/  S2R R0, SR_TID.X ;  /* 0x0000000000007919 */ /* 0x000e2e0000002100 */
[----:B------:R-:W0:Y:S01]  /*0020*/  S2UR UR6, SR_CTAID.X ;  /* 0x00000000000679c3 */ /* 0x000e220000002500 */
[----:B------:R-:W1:Y:S01]  /*0030*/  LDCU.64 UR4, c[0x0][0x358] ;  /* 0x00006b00ff0477ac */ /* 0x000e620008000a00 */
[----:B------:R-:W-:-:S06]  /*0040*/  HFMA2 R7, -RZ, RZ, 0, 2.50339508056640625e-06 ;  /* 0x0000002aff077431 */ /* 0x000fcc00000001ff */
[----:B------:R-:W0:Y:S08]  /*0050*/  LDC R5, c[0x0][0x360] ;  /* 0x0000d800ff057b82 */ /* 0x000e300000000800 */
[----:B------:R-:W2:Y:S01]  /*0060*/  LDC.64 R2, c[0x0][0x380] ;  /* 0x0000e000ff027b82 */ /* 0x000ea20000000a00 */
[----:B0-----:R-:W-:-:S04]  /*0070*/  IMAD R5, R5, UR6, R0 ;  /* 0x0000000605057c24 */ /* 0x001fc8000f8e0200 */
[----:B--2---:R-:W-:-:S05]  /*0080*/  IMAD.WIDE R2, R5, 0x4, R2 ;  /* 0x0000000405027825 */ /* 0x004fca00078e0202 */
[----:B-1----:R-:W-:Y:S01]  /*0090*/  STG.E desc[UR4][R2.64], R7 ;  /* 0x0000000702007986 */ /* 0x002fe2000c101904 */
[----:B------:R-:W-:Y:S05]  /*00a0*/  EXIT ;  /* 0x000000000000794d */ /* 0x000fea0003800000 */
.L_x_0:
[----:B------:R-:W-:-:S00]  /*00b0*/  BRA `(.L_x_0) ;  /* 0xfffffffc00fc7947 */ /* 0x000fc0000383ffff */
[----:B------:R-:W-:-:S00]  /*00c0*/  NOP ;  /* 0x0000000000007918 */ /* 0x000fc00000000000 */
        /* <DEDUP_REMOVED lines=11> */
.L_x_1:


//--------------------- .nv.shared.reserved.0     --------------------------
	.section	.nv.shared.reserved.0,"aw",@nobits
	.weak		__nv_reservedSMEM_offset_0_alias
	.size		__nv_reservedSMEM_offset_0_alias, 0, 64
	.other		__nv_reservedSMEM_offset_0_alias,@"STO_CUDA_RESERVED_SHARED STV_DEFAULT"
__nv_reservedSMEM_offset_0_alias:
	.zero		0
	.zero		64


//--------------------- .nv.constant0._Z6setVecPi --------------------------
	.section	.nv.constant0._Z6setVecPi,"a",@progbits
	.sectionflags	@""
	.align	4
.nv.constant0._Z6setVecPi:
	.zero		904


//--------------------- SYMBOLS --------------------------

	.type		.nv.reservedSmem.offset0,@object
	.size		.nv.reservedSmem.offset0,0x4
